//
// Generated by NVIDIA NVVM Compiler
//
// Compiler Build ID: CL-36424714
// Cuda compilation tools, release 13.0, V13.0.88
// Based on NVVM 20.0.0
//

.version 9.0
.target sm_100
.address_size 64

	// .globl	_Z10updateListPiiiiii
.extern .shared .align 16 .b8 DS[];

.visible .entry _Z10updateListPiiiiii(
	.param .u64 .ptr .align 1 _Z10updateListPiiiiii_param_0,
	.param .u32 _Z10updateListPiiiiii_param_1,
	.param .u32 _Z10updateListPiiiiii_param_2,
	.param .u32 _Z10updateListPiiiiii_param_3,
	.param .u32 _Z10updateListPiiiiii_param_4,
	.param .u32 _Z10updateListPiiiiii_param_5
)
{
	.reg .pred 	%p<45>;
	.reg .b32 	%r<146>;
	.reg .b64 	%rd<11>;
	.reg .b64 	%fd<13>;

	ld.param.u64 	%rd2, [_Z10updateListPiiiiii_param_0];
	ld.param.u32 	%r63, [_Z10updateListPiiiiii_param_1];
	ld.param.u32 	%r64, [_Z10updateListPiiiiii_param_2];
	ld.param.u32 	%r65, [_Z10updateListPiiiiii_param_3];
	ld.param.u32 	%r66, [_Z10updateListPiiiiii_param_4];
	ld.param.u32 	%r67, [_Z10updateListPiiiiii_param_5];
	cvta.to.global.u64 	%rd1, %rd2;
	setp.eq.s32 	%p5, %r67, 2;
	@%p5 bra 	$L__BB0_5;
	setp.ne.s32 	%p6, %r67, 1;
	mov.u32 	%r131, %r65;
	mov.u32 	%r132, %r65;
	@%p6 bra 	$L__BB0_6;
	mov.u32 	%r68, %ctaid.x;
	setp.ne.s32 	%p7, %r68, 1;
	@%p7 bra 	$L__BB0_4;
	mov.u32 	%r73, %ctaid.y;
	add.s32 	%r74, %r73, %r65;
	add.s32 	%r75, %r74, 1;
	cvt.rn.f64.s32 	%fd5, %r64;
	cvt.rn.f64.s32 	%fd6, %r63;
	div.rn.f64 	%fd7, %fd5, %fd6;
	cvt.rpi.f64.f64 	%fd8, %fd7;
	cvt.rzi.s32.f64 	%r76, %fd8;
	rem.u32 	%r132, %r75, %r76;
	mov.u32 	%r131, %r65;
	bra.uni 	$L__BB0_6;
$L__BB0_4:
	mov.u32 	%r69, %ctaid.y;
	add.s32 	%r70, %r69, %r65;
	add.s32 	%r71, %r70, 1;
	cvt.rn.f64.s32 	%fd1, %r64;
	cvt.rn.f64.s32 	%fd2, %r63;
	div.rn.f64 	%fd3, %fd1, %fd2;
	cvt.rpi.f64.f64 	%fd4, %fd3;
	cvt.rzi.s32.f64 	%r72, %fd4;
	rem.u32 	%r131, %r71, %r72;
	mov.u32 	%r132, %r65;
	bra.uni 	$L__BB0_6;
$L__BB0_5:
	mov.u32 	%r77, %ctaid.y;
	add.s32 	%r78, %r77, %r65;
	add.s32 	%r79, %r78, 1;
	cvt.rn.f64.s32 	%fd9, %r64;
	cvt.rn.f64.s32 	%fd10, %r63;
	div.rn.f64 	%fd11, %fd9, %fd10;
	cvt.rpi.f64.f64 	%fd12, %fd11;
	cvt.rzi.s32.f64 	%r80, %fd12;
	rem.u32 	%r132, %r79, %r80;
	mov.u32 	%r81, %ctaid.x;
	add.s32 	%r82, %r81, %r65;
	add.s32 	%r83, %r82, 1;
	rem.u32 	%r131, %r83, %r80;
$L__BB0_6:
	mul.lo.s32 	%r7, %r132, %r63;
	mul.lo.s32 	%r8, %r131, %r63;
	mov.u32 	%r143, %tid.y;
	setp.lt.s32 	%p8, %r143, %r63;
	add.s32 	%r142, %r143, %r7;
	setp.lt.s32 	%p9, %r142, %r64;
	and.pred  	%p1, %p8, %p9;
	not.pred 	%p10, %p1;
	@%p10 bra 	$L__BB0_12;
	mul.lo.s32 	%r11, %r65, %r63;
	mov.u32 	%r85, %tid.x;
	setp.lt.u32 	%p11, %r85, %r63;
	add.s32 	%r13, %r85, %r8;
	setp.lt.s32 	%p12, %r13, %r64;
	and.pred  	%p2, %p11, %p12;
	not.pred 	%p13, %p2;
	mov.u32 	%r133, %r142;
	mov.u32 	%r134, %r143;
$L__BB0_8:
	@%p13 bra 	$L__BB0_11;
	mul.lo.s32 	%r16, %r133, %r64;
	mul.lo.s32 	%r17, %r134, %r63;
	add.s32 	%r18, %r16, %r11;
	add.s32 	%r86, %r134, %r63;
	mul.lo.s32 	%r19, %r86, %r63;
	add.s32 	%r87, %r134, %r11;
	mul.lo.s32 	%r20, %r87, %r64;
	add.s32 	%r88, %r86, %r63;
	mul.lo.s32 	%r21, %r88, %r63;
	mov.u32 	%r135, %r13;
	mov.u32 	%r136, %r85;
$L__BB0_10:
	add.s32 	%r89, %r135, %r16;
	mul.wide.s32 	%rd3, %r89, 4;
	add.s64 	%rd4, %rd1, %rd3;
	ld.global.u32 	%r90, [%rd4];
	add.s32 	%r91, %r136, %r17;
	shl.b32 	%r92, %r91, 2;
	mov.u32 	%r93, DS;
	add.s32 	%r94, %r93, %r92;
	st.shared.u32 	[%r94], %r90;
	add.s32 	%r95, %r18, %r136;
	mul.wide.s32 	%rd5, %r95, 4;
	add.s64 	%rd6, %rd1, %rd5;
	ld.global.u32 	%r96, [%rd6];
	add.s32 	%r97, %r136, %r19;
	shl.b32 	%r98, %r97, 2;
	add.s32 	%r99, %r93, %r98;
	st.shared.u32 	[%r99], %r96;
	add.s32 	%r100, %r135, %r20;
	mul.wide.s32 	%rd7, %r100, 4;
	add.s64 	%rd8, %rd1, %rd7;
	ld.global.u32 	%r101, [%rd8];
	add.s32 	%r102, %r136, %r21;
	shl.b32 	%r103, %r102, 2;
	add.s32 	%r104, %r93, %r103;
	st.shared.u32 	[%r104], %r101;
	add.s32 	%r136, %r136, %r66;
	setp.lt.s32 	%p14, %r136, %r63;
	add.s32 	%r135, %r136, %r8;
	setp.lt.s32 	%p15, %r135, %r64;
	and.pred  	%p16, %p14, %p15;
	@%p16 bra 	$L__BB0_10;
$L__BB0_11:
	add.s32 	%r134, %r134, %r66;
	setp.lt.s32 	%p17, %r134, %r63;
	add.s32 	%r133, %r134, %r7;
	setp.lt.s32 	%p18, %r133, %r64;
	and.pred  	%p19, %p17, %p18;
	@%p19 bra 	$L__BB0_8;
$L__BB0_12:
	bar.sync 	0;
	setp.lt.s32 	%p20, %r63, 1;
	@%p20 bra 	$L__BB0_26;
	mov.u32 	%r106, %tid.x;
	setp.lt.u32 	%p21, %r106, %r63;
	add.s32 	%r108, %r106, %r8;
	setp.lt.s32 	%p22, %r108, %r64;
	and.pred  	%p3, %p21, %p22;
	shl.b32 	%r28, %r63, 1;
	add.s32 	%r29, %r106, %r66;
	shl.b32 	%r30, %r63, 2;
	shl.b32 	%r31, %r106, 2;
	shl.b32 	%r32, %r66, 2;
	mov.b32 	%r137, 0;
	not.pred 	%p24, %p3;
$L__BB0_14:
	@%p10 bra 	$L__BB0_25;
	add.s32 	%r109, %r137, %r28;
	mov.u32 	%r110, DS;
	mad.lo.s32 	%r34, %r30, %r109, %r110;
	mov.u32 	%r138, %r143;
$L__BB0_16:
	@%p24 bra 	$L__BB0_24;
	add.s32 	%r140, %r29, %r8;
	add.s32 	%r111, %r138, %r63;
	mad.lo.s32 	%r112, %r111, %r63, %r137;
	shl.b32 	%r113, %r112, 2;
	mov.u32 	%r114, DS;
	add.s32 	%r39, %r114, %r113;
	add.s32 	%r115, %r111, %r63;
	mad.lo.s32 	%r40, %r30, %r138, %r114;
	mad.lo.s32 	%r41, %r30, %r115, %r114;
	mad.lo.s32 	%r42, %r30, %r111, %r114;
	mov.u32 	%r139, %r31;
	mov.u32 	%r141, %r29;
$L__BB0_18:
	add.s32 	%r46, %r40, %r139;
	ld.shared.u32 	%r116, [%r46];
	ld.shared.u32 	%r117, [%r39];
	add.s32 	%r118, %r34, %r139;
	ld.shared.u32 	%r119, [%r118];
	add.s32 	%r47, %r119, %r117;
	setp.le.s32 	%p25, %r116, %r47;
	@%p25 bra 	$L__BB0_23;
	setp.ne.s32 	%p26, %r65, %r132;
	st.shared.u32 	[%r46], %r47;
	@%p26 bra 	$L__BB0_21;
	add.s32 	%r120, %r41, %r139;
	st.shared.u32 	[%r120], %r47;
$L__BB0_21:
	setp.ne.s32 	%p27, %r65, %r131;
	@%p27 bra 	$L__BB0_23;
	ld.shared.u32 	%r121, [%r46];
	add.s32 	%r122, %r42, %r139;
	st.shared.u32 	[%r122], %r121;
$L__BB0_23:
	setp.lt.s32 	%p28, %r141, %r63;
	setp.lt.s32 	%p29, %r140, %r64;
	and.pred  	%p30, %p28, %p29;
	add.s32 	%r141, %r141, %r66;
	add.s32 	%r140, %r140, %r66;
	add.s32 	%r139, %r139, %r32;
	@%p30 bra 	$L__BB0_18;
$L__BB0_24:
	add.s32 	%r138, %r138, %r66;
	setp.lt.s32 	%p31, %r138, %r63;
	add.s32 	%r123, %r138, %r7;
	setp.lt.s32 	%p32, %r123, %r64;
	and.pred  	%p33, %p31, %p32;
	@%p33 bra 	$L__BB0_16;
$L__BB0_25:
	bar.sync 	0;
	add.s32 	%r137, %r137, 1;
	setp.eq.s32 	%p34, %r137, %r63;
	@%p34 bra 	$L__BB0_26;
	bra.uni 	$L__BB0_14;
$L__BB0_26:
	@%p10 bra 	$L__BB0_32;
	mov.u32 	%r124, %tid.x;
	setp.lt.u32 	%p36, %r124, %r63;
	add.s32 	%r36, %r124, %r8;
	setp.lt.s32 	%p37, %r36, %r64;
	and.pred  	%p4, %p36, %p37;
	not.pred 	%p38, %p4;
$L__BB0_28:
	@%p38 bra 	$L__BB0_31;
	mul.lo.s32 	%r55, %r143, %r63;
	mul.lo.s32 	%r56, %r142, %r64;
	mov.u32 	%r144, %r36;
	mov.u32 	%r145, %r124;
$L__BB0_30:
	add.s32 	%r125, %r145, %r55;
	shl.b32 	%r126, %r125, 2;
	mov.u32 	%r127, DS;
	add.s32 	%r128, %r127, %r126;
	ld.shared.u32 	%r129, [%r128];
	add.s32 	%r130, %r144, %r56;
	mul.wide.s32 	%rd9, %r130, 4;
	add.s64 	%rd10, %rd1, %rd9;
	st.global.u32 	[%rd10], %r129;
	add.s32 	%r145, %r145, %r66;
	setp.lt.s32 	%p39, %r145, %r63;
	add.s32 	%r144, %r145, %r8;
	setp.lt.s32 	%p40, %r144, %r64;
	and.pred  	%p41, %p39, %p40;
	@%p41 bra 	$L__BB0_30;
$L__BB0_31:
	add.s32 	%r143, %r143, %r66;
	setp.lt.s32 	%p42, %r143, %r63;
	add.s32 	%r142, %r143, %r7;
	setp.lt.s32 	%p43, %r142, %r64;
	and.pred  	%p44, %p42, %p43;
	@%p44 bra 	$L__BB0_28;
$L__BB0_32:
	ret;

}


// ===== COMPILED SASS (sm_100) =====

	.target	sm_100

	.elftype	@"ET_EXEC"


//--------------------- .note.nv.tkinfo           --------------------------
	.section	.note.nv.tkinfo,"",@"SHT_NOTE"
	.sectionflags	@"SHF_NOTE_NV_TKINFO"
	.tkinfo
        /*0018*/ 	.word	0x00000002
        /*0030*/ 	.string	""
        /*0030*/ 	.string	"ptxas"
        /*0030*/ 	.string	"Cuda compilation tools, release 13.0, V13.0.88"
        /*0030*/ 	.string	"Build cuda_13.0.r13.0/compiler.36424714_0"
        /*0030*/ 	.string	"-arch sm_100 -m 64 "



//--------------------- .note.nv.cuinfo           --------------------------
	.section	.note.nv.cuinfo,"",@"SHT_NOTE"
	.sectionflags	@"SHF_NOTE_NV_CUINFO"
        /*0018*/ 	.short	0x0002
        /*001a*/ 	.short	0x0064
        /*001c*/ 	.short	0x0082
	.zero		2


//--------------------- .nv.info                  --------------------------
	.section	.nv.info,"",@"SHT_CUDA_INFO"
	.align	4


	//----- nvinfo : EIATTR_REGCOUNT
	.align		4
        /*0000*/ 	.byte	0x04, 0x2f
        /*0002*/ 	.short	(.L_1 - .L_0)
	.align		4
.L_0:
        /*0004*/ 	.word	index@(_Z10updateListPiiiiii)
        /*0008*/ 	.word	0x00000020


	//----- nvinfo : EIATTR_FRAME_SIZE
	.align		4
.L_1:
        /*000c*/ 	.byte	0x04, 0x11
        /*000e*/ 	.short	(.L_3 - .L_2)
	.align		4
.L_2:
        /*0010*/ 	.word	index@($__internal_0_$__cuda_sm20_div_rn_f64_full)
        /*0014*/ 	.word	0x00000000


	//----- nvinfo : EIATTR_FRAME_SIZE
	.align		4
.L_3:
        /*0018*/ 	.byte	0x04, 0x11
        /*001a*/ 	.short	(.L_5 - .L_4)
	.align		4
.L_4:
        /*001c*/ 	.word	index@(_Z10updateListPiiiiii)
        /*0020*/ 	.word	0x00000000


	//----- nvinfo : EIATTR_MIN_STACK_SIZE
	.align		4
.L_5:
        /*0024*/ 	.byte	0x04, 0x12
        /*0026*/ 	.short	(.L_7 - .L_6)
	.align		4
.L_6:
        /*0028*/ 	.word	index@(_Z10updateListPiiiiii)
        /*002c*/ 	.word	0x00000000
.L_7:


//--------------------- .nv.compat                --------------------------
	.section	.nv.compat,"",@"SHT_CUDA_COMPAT_INFO"
	.align	4
        /*0000*/ 	.byte	0x02, 0x09, 0x00, 0x00, 0x02, 0x02, 0x01, 0x00, 0x02, 0x05, 0x05, 0x00, 0x03, 0x07, 0x01, 0x01
        /*0010*/ 	.byte	0x02, 0x03, 0x00, 0x00, 0x02, 0x06, 0x01, 0x00, 0x04, 0x0b, 0x08, 0x00, 0x01, 0x00, 0x00, 0x00
        /*0020*/ 	.byte	0x00, 0x00, 0x00, 0x00


//--------------------- .nv.info._Z10updateListPiiiiii --------------------------
	.section	.nv.info._Z10updateListPiiiiii,"",@"SHT_CUDA_INFO"
	.sectionflags	@""
	.align	4


	//----- nvinfo : EIATTR_CUDA_API_VERSION
	.align		4
        /*0000*/ 	.byte	0x04, 0x37
        /*0002*/ 	.short	(.L_9 - .L_8)
.L_8:
        /*0004*/ 	.word	0x00000082


	//----- nvinfo : EIATTR_KPARAM_INFO
	.align		4
.L_9:
        /*0008*/ 	.byte	0x04, 0x17
        /*000a*/ 	.short	(.L_11 - .L_10)
.L_10:
        /*000c*/ 	.word	0x00000000
        /*0010*/ 	.short	0x0005
        /*0012*/ 	.short	0x0018
        /*0014*/ 	.byte	0x00, 0xf0, 0x11, 0x00


	//----- nvinfo : EIATTR_KPARAM_INFO
	.align		4
.L_11:
        /*0018*/ 	.byte	0x04, 0x17
        /*001a*/ 	.short	(.L_13 - .L_12)
.L_12:
        /*001c*/ 	.word	0x00000000
        /*0020*/ 	.short	0x0004
        /*0022*/ 	.short	0x0014
        /*0024*/ 	.byte	0x00, 0xf0, 0x11, 0x00


	//----- nvinfo : EIATTR_KPARAM_INFO
	.align		4
.L_13:
        /*0028*/ 	.byte	0x04, 0x17
        /*002a*/ 	.short	(.L_15 - .L_14)
.L_14:
        /*002c*/ 	.word	0x00000000
        /*0030*/ 	.short	0x0003
        /*0032*/ 	.short	0x0010
        /*0034*/ 	.byte	0x00, 0xf0, 0x11, 0x00


	//----- nvinfo : EIATTR_KPARAM_INFO
	.align		4
.L_15:
        /*0038*/ 	.byte	0x04, 0x17
        /*003a*/ 	.short	(.L_17 - .L_16)
.L_16:
        /*003c*/ 	.word	0x00000000
        /*0040*/ 	.short	0x0002
        /*0042*/ 	.short	0x000c
        /*0044*/ 	.byte	0x00, 0xf0, 0x11, 0x00


	//----- nvinfo : EIATTR_KPARAM_INFO
	.align		4
.L_17:
        /*0048*/ 	.byte	0x04, 0x17
        /*004a*/ 	.short	(.L_19 - .L_18)
.L_18:
        /*004c*/ 	.word	0x00000000
        /*0050*/ 	.short	0x0001
        /*0052*/ 	.short	0x0008
        /*0054*/ 	.byte	0x00, 0xf0, 0x11, 0x00


	//----- nvinfo : EIATTR_KPARAM_INFO
	.align		4
.L_19:
        /*0058*/ 	.byte	0x04, 0x17
        /*005a*/ 	.short	(.L_21 - .L_20)
.L_20:
        /*005c*/ 	.word	0x00000000
        /*0060*/ 	.short	0x0000
        /*0062*/ 	.short	0x0000
        /*0064*/ 	.byte	0x00, 0xf5, 0x21, 0x00


	//----- nvinfo : EIATTR_SPARSE_MMA_MASK
	.align		4
.L_21:
        /*0068*/ 	.byte	0x03, 0x50
        /*006a*/ 	.short	0x0000


	//----- nvinfo : EIATTR_MAXREG_COUNT
	.align		4
        /*006c*/ 	.byte	0x03, 0x1b
        /*006e*/ 	.short	0x00ff


	//----- nvinfo : EIATTR_NUM_BARRIERS
	.align		4
        /*0070*/ 	.byte	0x02, 0x4c
        /*0072*/ 	.byte	0x01
	.zero		1


	//----- nvinfo : EIATTR_MERCURY_ISA_VERSION
	.align		4
        /*0074*/ 	.byte	0x03, 0x5f
        /*0076*/ 	.short	0x0101


	//----- nvinfo : EIATTR_VRC_CTA_INIT_COUNT
	.align		4
        /*0078*/ 	.byte	0x02, 0x4a
	.zero		1
	.zero		1


	//----- nvinfo : EIATTR_EXIT_INSTR_OFFSETS
	.align		4
        /*007c*/ 	.byte	0x04, 0x1c
        /*007e*/ 	.short	(.L_23 - .L_22)


	//   ....[0]....
.L_22:
        /*0080*/ 	.word	0x00001270


	//   ....[1]....
        /*0084*/ 	.word	0x000014a0


	//----- nvinfo : EIATTR_CRS_STACK_SIZE
	.align		4
.L_23:
        /*0088*/ 	.byte	0x04, 0x1e
        /*008a*/ 	.short	(.L_25 - .L_24)
.L_24:
        /*008c*/ 	.word	0x00000000


	//----- nvinfo : EIATTR_CBANK_PARAM_SIZE
	.align		4
.L_25:
        /*0090*/ 	.byte	0x03, 0x19
        /*0092*/ 	.short	0x001c


	//----- nvinfo : EIATTR_PARAM_CBANK
	.align		4
        /*0094*/ 	.byte	0x04, 0x0a
        /*0096*/ 	.short	(.L_27 - .L_26)
	.align		4
.L_26:
        /*0098*/ 	.word	index@(.nv.constant0._Z10updateListPiiiiii)
        /*009c*/ 	.short	0x0380
        /*009e*/ 	.short	0x001c


	//----- nvinfo : EIATTR_SW_WAR
	.align		4
.L_27:
        /*00a0*/ 	.byte	0x04, 0x36
        /*00a2*/ 	.short	(.L_29 - .L_28)
.L_28:
        /*00a4*/ 	.word	0x00000008
.L_29:


//--------------------- .nv.callgraph             --------------------------
	.section	.nv.callgraph,"",@"SHT_CUDA_CALLGRAPH"
	.align	4
	.sectionentsize	8
	.align		4
        /*0000*/ 	.word	0x00000000
	.align		4
        /*0004*/ 	.word	0xffffffff
	.align		4
        /*0008*/ 	.word	0x00000000
	.align		4
        /*000c*/ 	.word	0xfffffffe
	.align		4
        /*0010*/ 	.word	0x00000000
	.align		4
        /*0014*/ 	.word	0xfffffffd
	.align		4
        /*0018*/ 	.word	0x00000000
	.align		4
        /*001c*/ 	.word	0xfffffffc


//--------------------- .text._Z10updateListPiiiiii --------------------------
	.section	.text._Z10updateListPiiiiii,"ax",@progbits
	.align	128
        .global         _Z10updateListPiiiiii
        .type           _Z10updateListPiiiiii,@function
        .size           _Z10updateListPiiiiii,(.L_x_33 - _Z10updateListPiiiiii)
        .other          _Z10updateListPiiiiii,@"STO_CUDA_ENTRY STV_DEFAULT"
_Z10updateListPiiiiii:
.text._Z10updateListPiiiiii:
[----:B------:R-:W-:Y:S01]  /*0000*/  LDC R1, c[0x0][0x37c] ;  /* 0x0000df00ff017b82 */ /* 0x000fe20000000800 */
[----:B------:R-:W0:Y:S01]  /*0010*/  LDCU UR4, c[0x0][0x398] ;  /* 0x00007300ff0477ac */ /* 0x000e220008000800 */
[----:B------:R-:W1:Y:S01]  /*0020*/  LDCU.64 UR6, c[0x0][0x358] ;  /* 0x00006b00ff0677ac */ /* 0x000e620008000a00 */
[----:B0-----:R-:W-:-:S09]  /*0030*/  UISETP.NE.AND UP0, UPT, UR4, 0x2, UPT ;  /* 0x000000020400788c */ /* 0x001fd2000bf05270 */
[----:B-1----:R-:W-:Y:S05]  /*0040*/  BRA.U !UP0, `(.L_x_0) ;  /* 0x0000000508707547 */ /* 0x002fea000b800000 */
[----:B------:R-:W0:Y:S01]  /*0050*/  LDCU UR5, c[0x0][0x390] ;  /* 0x00007200ff0577ac */ /* 0x000e220008000800 */
[----:B------:R-:W-:Y:S01]  /*0060*/  UISETP.NE.AND UP0, UPT, UR4, 0x1, UPT ;  /* 0x000000010400788c */ /* 0x000fe2000bf05270 */
[----:B0-----:R-:W-:Y:S02]  /*0070*/  IMAD.U32 R15, RZ, RZ, UR5 ;  /* 0x00000005ff0f7e24 */ /* 0x001fe4000f8e00ff */
[----:B------:R-:W-:-:S06]  /*0080*/  IMAD.U32 R12, RZ, RZ, UR5 ;  /* 0x00000005ff0c7e24 */ /* 0x000fcc000f8e00ff */
[----:B------:R-:W-:Y:S05]  /*0090*/  BRA.U UP0, `(.L_x_1) ;  /* 0x00000009002c7547 */ /* 0x000fea000b800000 */
[----:B------:R-:W0:Y:S02]  /*00a0*/  S2UR UR4, SR_CTAID.X ;  /* 0x00000000000479c3 */ /* 0x000e240000002500 */
[----:B0-----:R-:W-:-:S09]  /*00b0*/  UISETP.NE.AND UP0, UPT, UR4, 0x1, UPT ;  /* 0x000000010400788c */ /* 0x001fd2000bf05270 */
[----:B------:R-:W-:Y:S05]  /*00c0*/  BRA.U UP0, `(.L_x_2) ;  /* 0x0000000100a87547 */ /* 0x000fea000b800000 */
[----:B------:R-:W0:Y:S01]  /*00d0*/  LDCU.64 UR4, c[0x0][0x388] ;  /* 0x00007100ff0477ac */ /* 0x000e220008000a00 */
[----:B------:R-:W-:Y:S01]  /*00e0*/  IMAD.MOV.U32 R2, RZ, RZ, 0x1 ;  /* 0x00000001ff027424 */ /* 0x000fe200078e00ff */
[----:B------:R-:W1:Y:S01]  /*00f0*/  S2R R0, SR_CTAID.Y ;  /* 0x0000000000007919 */ /* 0x000e620000002600 */
[----:B------:R-:W1:Y:S01]  /*0100*/  LDC R13, c[0x0][0x390] ;  /* 0x0000e400ff0d7b82 */ /* 0x000e620000000800 */
[----:B0-----:R-:W0:Y:S08]  /*0110*/  I2F.F64 R4, UR4 ;  /* 0x0000000400047d12 */ /* 0x001e300008201c00 */
[----:B------:R-:W2:Y:S08]  /*0120*/  I2F.F64 R8, UR5 ;  /* 0x0000000500087d12 */ /* 0x000eb00008201c00 */
[----:B0-----:R-:W0:Y:S01]  /*0130*/  MUFU.RCP64H R3, R5 ;  /* 0x0000000500037308 */ /* 0x001e220000001800 */
[----:B-1----:R-:W-:-:S02]  /*0140*/  IADD3.X R0, PT, PT, R0, R13, RZ, PT, !PT ;  /* 0x0000000d00007210 */ /* 0x002fc40003ffe4ff */
[----:B--2---:R-:W-:Y:S01]  /*0150*/  FSETP.GEU.AND P1, PT, |R9|, 6.5827683646048100446e-37, PT ;  /* 0x036000000900780b */ /* 0x004fe20003f2e200 */
[----:B0-----:R-:W-:-:S08]  /*0160*/  DFMA R6, -R4, R2, 1 ;  /* 0x3ff000000406742b */ /* 0x001fd00000000102 */
[----:B------:R-:W-:-:S08]  /*0170*/  DFMA R6, R6, R6, R6 ;  /* 0x000000060606722b */ /* 0x000fd00000000006 */
[----:B------:R-:W-:-:S08]  /*0180*/  DFMA R6, R2, R6, R2 ;  /* 0x000000060206722b */ /* 0x000fd00000000002 */
[----:B------:R-:W-:-:S08]  /*0190*/  DFMA R2, -R4, R6, 1 ;  /* 0x3ff000000402742b */ /* 0x000fd00000000106 */
[----:B------:R-:W-:-:S08]  /*01a0*/  DFMA R2, R6, R2, R6 ;  /* 0x000000020602722b */ /* 0x000fd00000000006 */
[----:B------:R-:W-:-:S08]  /*01b0*/  DMUL R6, R8, R2 ;  /* 0x0000000208067228 */ /* 0x000fd00000000000 */
[----:B------:R-:W-:-:S08]  /*01c0*/  DFMA R10, -R4, R6, R8 ;  /* 0x00000006040a722b */ /* 0x000fd00000000108 */
[----:B------:R-:W-:-:S10]  /*01d0*/  DFMA R2, R2, R10, R6 ;  /* 0x0000000a0202722b */ /* 0x000fd40000000006 */
[----:B------:R-:W-:-:S05]  /*01e0*/  FFMA R6, RZ, R5, R3 ;  /* 0x00000005ff067223 */ /* 0x000fca0000000003 */
[----:B------:R-:W-:-:S13]  /*01f0*/  FSETP.GT.AND P0, PT, |R6|, 1.469367938527859385e-39, PT ;  /* 0x001000000600780b */ /* 0x000fda0003f04200 */
[----:B------:R-:W-:Y:S05]  /*0200*/  @P0 BRA P1, `(.L_x_3) ;  /* 0x0000000000080947 */ /* 0x000fea0000800000 */
[----:B------:R-:W-:-:S07]  /*0210*/  MOV R10, 0x230 ;  /* 0x00000230000a7802 */ /* 0x000fce0000000f00 */
[----:B------:R-:W-:Y:S05]  /*0220*/  CALL.REL.NOINC `($__internal_0_$__cuda_sm20_div_rn_f64_full) ;  /* 0x0000001000a07944 */ /* 0x000fea0003c00000 */
.L_x_3:
[----:B------:R-:W0:Y:S01]  /*0230*/  F2I.F64.CEIL R3, R2 ;  /* 0x0000000200037311 */ /* 0x000e220000309100 */
[----:B------:R-:W1:Y:S07]  /*0240*/  LDC R15, c[0x0][0x390] ;  /* 0x0000e400ff0f7b82 */ /* 0x000e6e0000000800 */
[----:B0-----:R-:W0:Y:S01]  /*0250*/  I2F.U32.RP R6, R3 ;  /* 0x0000000300067306 */ /* 0x001e220000209000 */
[----:B------:R-:W-:Y:S01]  /*0260*/  IMAD.MOV R7, RZ, RZ, -R3 ;  /* 0x000000ffff077224 */ /* 0x000fe200078e0a03 */
[----:B------:R-:W-:-:S06]  /*0270*/  ISETP.NE.U32.AND P1, PT, R3, RZ, PT ;  /* 0x000000ff0300720c */ /* 0x000fcc0003f25070 */
[----:B0-----:R-:W0:Y:S02]  /*0280*/  MUFU.RCP R6, R6 ;  /* 0x0000000600067308 */ /* 0x001e240000001000 */
[----:B0-----:R-:W-:-:S06]  /*0290*/  VIADD R4, R6, 0xffffffe ;  /* 0x0ffffffe06047836 */ /* 0x001fcc0000000000 */
[----:B------:R0:W2:Y:S02]  /*02a0*/  F2I.FTZ.U32.TRUNC.NTZ R5, R4 ;  /* 0x0000000400057305 */ /* 0x0000a4000021f000 */
[----:B0-----:R-:W-:Y:S02]  /*02b0*/  IMAD.MOV.U32 R4, RZ, RZ, RZ ;  /* 0x000000ffff047224 */ /* 0x001fe400078e00ff */
[----:B--2---:R-:W-:-:S04]  /*02c0*/  IMAD R7, R7, R5, RZ ;  /* 0x0000000507077224 */ /* 0x004fc800078e02ff */
[----:B------:R-:W-:-:S06]  /*02d0*/  IMAD.HI.U32 R5, R5, R7, R4 ;  /* 0x0000000705057227 */ /* 0x000fcc00078e0004 */
[----:B------:R-:W-:-:S05]  /*02e0*/  IMAD.HI.U32 R5, R5, R0, RZ ;  /* 0x0000000005057227 */ /* 0x000fca00078e00ff */
[----:B------:R-:W-:-:S05]  /*02f0*/  IADD3 R5, PT, PT, -R5, RZ, RZ ;  /* 0x000000ff05057210 */ /* 0x000fca0007ffe1ff */
[----:B------:R-:W-:-:S05]  /*0300*/  IMAD R12, R3, R5, R0 ;  /* 0x00000005030c7224 */ /* 0x000fca00078e0200 */
[----:B------:R-:W-:-:S13]  /*0310*/  ISETP.GE.U32.AND P0, PT, R12, R3, PT ;  /* 0x000000030c00720c */ /* 0x000fda0003f06070 */
[----:B------:R-:W-:-:S05]  /*0320*/  @P0 IMAD.IADD R12, R12, 0x1, -R3 ;  /* 0x000000010c0c0824 */ /* 0x000fca00078e0a03 */
[----:B------:R-:W-:-:S13]  /*0330*/  ISETP.GE.U32.AND P0, PT, R12, R3, PT ;  /* 0x000000030c00720c */ /* 0x000fda0003f06070 */
[----:B------:R-:W-:Y:S01]  /*0340*/  @P0 IMAD.IADD R12, R12, 0x1, -R3 ;  /* 0x000000010c0c0824 */ /* 0x000fe200078e0a03 */
[----:B------:R-:W-:Y:S01]  /*0350*/  @!P1 LOP3.LUT R12, RZ, R3, RZ, 0x33, !PT ;  /* 0x00000003ff0c9212 */ /* 0x000fe200078e33ff */
[----:B-1----:R-:W-:Y:S06]  /*0360*/  BRA `(.L_x_1) ;  /* 0x0000000400787947 */ /* 0x002fec0003800000 */
.L_x_2:
        /* <DEDUP_REMOVED lines=22> */
.L_x_4:
        /* <DEDUP_REMOVED lines=20> */
.L_x_0:
        /* <DEDUP_REMOVED lines=22> */
.L_x_5:
[----:B------:R-:W0:Y:S01]  /*0770*/  F2I.F64.CEIL R3, R2 ;  /* 0x0000000200037311 */ /* 0x000e220000309100 */
[----:B------:R-:W1:Y:S01]  /*0780*/  S2R R8, SR_CTAID.X ;  /* 0x0000000000087919 */ /* 0x000e620000002500 */
[----:B------:R-:W1:Y:S06]  /*0790*/  LDC R9, c[0x0][0x390] ;  /* 0x0000e400ff097b82 */ /* 0x000e6c0000000800 */
[----:B0-----:R-:W0:Y:S01]  /*07a0*/  I2F.U32.RP R6, R3 ;  /* 0x0000000300067306 */ /* 0x001e220000209000 */
[----:B------:R-:W-:Y:S01]  /*07b0*/  IMAD.MOV R7, RZ, RZ, -R3 ;  /* 0x000000ffff077224 */ /* 0x000fe200078e0a03 */
[----:B------:R-:W-:-:S06]  /*07c0*/  LOP3.LUT R15, RZ, R3, RZ, 0x33, !PT ;  /* 0x00000003ff0f7212 */ /* 0x000fcc00078e33ff */
[----:B0-----:R-:W0:Y:S01]  /*07d0*/  MUFU.RCP R6, R6 ;  /* 0x0000000600067308 */ /* 0x001e220000001000 */
[----:B-1----:R-:W-:Y:S01]  /*07e0*/  IADD3.X R8, PT, PT, R8, R9, RZ, PT, !PT ;  /* 0x0000000908087210 */ /* 0x002fe20003ffe4ff */
[----:B0-----:R-:W-:-:S06]  /*07f0*/  VIADD R4, R6, 0xffffffe ;  /* 0x0ffffffe06047836 */ /* 0x001fcc0000000000 */
[----:B------:R0:W1:Y:S02]  /*0800*/  F2I.FTZ.U32.TRUNC.NTZ R5, R4 ;  /* 0x0000000400057305 */ /* 0x000064000021f000 */
[----:B0-----:R-:W-:Y:S02]  /*0810*/  IMAD.MOV.U32 R4, RZ, RZ, RZ ;  /* 0x000000ffff047224 */ /* 0x001fe400078e00ff */
[----:B-1----:R-:W-:-:S04]  /*0820*/  IMAD R7, R7, R5, RZ ;  /* 0x0000000507077224 */ /* 0x002fc800078e02ff */
[----:B------:R-:W-:-:S06]  /*0830*/  IMAD.HI.U32 R5, R5, R7, R4 ;  /* 0x0000000705057227 */ /* 0x000fcc00078e0004 */
[----:B------:R-:W-:-:S04]  /*0840*/  IMAD.HI.U32 R2, R5, R0, RZ ;  /* 0x0000000005027227 */ /* 0x000fc800078e00ff */
[----:B------:R-:W-:-:S04]  /*0850*/  IMAD.HI.U32 R5, R5, R8, RZ ;  /* 0x0000000805057227 */ /* 0x000fc800078e00ff */
[----:B------:R-:W-:Y:S02]  /*0860*/  IMAD.MOV R2, RZ, RZ, -R2 ;  /* 0x000000ffff027224 */ /* 0x000fe400078e0a02 */
[----:B------:R-:W-:Y:S02]  /*0870*/  IMAD.MOV R5, RZ, RZ, -R5 ;  /* 0x000000ffff057224 */ /* 0x000fe400078e0a05 */
[C---:B------:R-:W-:Y:S02]  /*0880*/  IMAD R0, R3.reuse, R2, R0 ;  /* 0x0000000203007224 */ /* 0x040fe400078e0200 */
[----:B------:R-:W-:-:S03]  /*0890*/  IMAD R8, R3, R5, R8 ;  /* 0x0000000503087224 */ /* 0x000fc600078e0208 */
[-C--:B------:R-:W-:Y:S02]  /*08a0*/  ISETP.GE.U32.AND P0, PT, R0, R3.reuse, PT ;  /* 0x000000030000720c */ /* 0x080fe40003f06070 */
[----:B------:R-:W-:-:S11]  /*08b0*/  ISETP.GE.U32.AND P1, PT, R8, R3, PT ;  /* 0x000000030800720c */ /* 0x000fd60003f26070 */
[----:B------:R-:W-:Y:S02]  /*08c0*/  @P0 IMAD.IADD R0, R0, 0x1, -R3 ;  /* 0x0000000100000824 */ /* 0x000fe400078e0a03 */
[C---:B------:R-:W-:Y:S02]  /*08d0*/  @P1 IADD3 R8, PT, PT, -R3.reuse, R8, RZ ;  /* 0x0000000803081210 */ /* 0x040fe40007ffe1ff */
[----:B------:R-:W-:Y:S02]  /*08e0*/  ISETP.NE.U32.AND P1, PT, R3, RZ, PT ;  /* 0x000000ff0300720c */ /* 0x000fe40003f25070 */
[-C--:B------:R-:W-:Y:S02]  /*08f0*/  ISETP.GE.U32.AND P0, PT, R0, R3.reuse, PT ;  /* 0x000000030000720c */ /* 0x080fe40003f06070 */
[----:B------:R-:W-:-:S11]  /*0900*/  ISETP.GE.U32.AND P2, PT, R8, R3, PT ;  /* 0x000000030800720c */ /* 0x000fd60003f46070 */
[--C-:B------:R-:W-:Y:S02]  /*0910*/  @P0 IMAD.IADD R0, R0, 0x1, -R3.reuse ;  /* 0x0000000100000824 */ /* 0x100fe400078e0a03 */
[----:B------:R-:W-:-:S03]  /*0920*/  @P2 IMAD.IADD R8, R8, 0x1, -R3 ;  /* 0x0000000108082824 */ /* 0x000fc600078e0a03 */
[C---:B------:R-:W-:Y:S02]  /*0930*/  SEL R12, R15.reuse, R0, !P1 ;  /* 0x000000000f0c7207 */ /* 0x040fe40004800000 */
[----:B------:R-:W-:-:S07]  /*0940*/  SEL R15, R15, R8, !P1 ;  /* 0x000000080f0f7207 */ /* 0x000fce0004800000 */
.L_x_1:
[----:B------:R-:W0:Y:S01]  /*0950*/  S2R R13, SR_TID.Y ;  /* 0x00000000000d7919 */ /* 0x000e220000002200 */
[----:B------:R-:W1:Y:S01]  /*0960*/  LDCU.64 UR4, c[0x0][0x388] ;  /* 0x00007100ff0477ac */ /* 0x000e620008000a00 */
[----:B------:R-:W-:Y:S01]  /*0970*/  BSSY.RECONVERGENT B0, `(.L_x_6) ;  /* 0x000003e000007945 */ /* 0x000fe20003800200 */
[----:B-1----:R-:W-:Y:S01]  /*0980*/  IMAD.U32 R8, RZ, RZ, UR4 ;  /* 0x00000004ff087e24 */ /* 0x002fe2000f8e00ff */
[----:B------:R-:W-:Y:S01]  /*0990*/  MOV R3, UR5 ;  /* 0x0000000500037c02 */ /* 0x000fe20008000f00 */
[----:B------:R-:W1:Y:S02]  /*09a0*/  LDCU UR4, c[0x0][0x394] ;  /* 0x00007280ff0477ac */ /* 0x000e640008000800 */
[----:B0-----:R-:W-:-:S05]  /*09b0*/  IMAD R0, R12, R8, R13 ;  /* 0x000000080c007224 */ /* 0x001fca00078e020d */
[----:B------:R-:W-:-:S04]  /*09c0*/  ISETP.GE.AND P0, PT, R0, R3, PT ;  /* 0x000000030000720c */ /* 0x000fc80003f06270 */
[----:B------:R-:W-:-:S13]  /*09d0*/  ISETP.LT.AND P0, PT, R13, R8, !P0 ;  /* 0x000000080d00720c */ /* 0x000fda0004701270 */
[----:B-1----:R-:W-:Y:S05]  /*09e0*/  @!P0 BRA `(.L_x_7) ;  /* 0x0000000000d88947 */ /* 0x002fea0003800000 */
[----:B------:R-:W0:Y:S01]  /*09f0*/  S2R R14, SR_TID.X ;  /* 0x00000000000e7919 */ /* 0x000e220000002100 */
[----:B------:R-:W1:Y:S01]  /*0a00*/  LDCU UR5, c[0x0][0x390] ;  /* 0x00007200ff0577ac */ /* 0x000e620008000800 */
[----:B------:R-:W-:Y:S02]  /*0a10*/  IMAD.MOV.U32 R18, RZ, RZ, R0 ;  /* 0x000000ffff127224 */ /* 0x000fe400078e0000 */
[----:B------:R-:W-:Y:S02]  /*0a20*/  IMAD.MOV.U32 R17, RZ, RZ, R13 ;  /* 0x000000ffff117224 */ /* 0x000fe400078e000d */
[----:B-1----:R-:W-:Y:S02]  /*0a30*/  IMAD R20, R8, UR5, RZ ;  /* 0x0000000508147c24 */ /* 0x002fe4000f8e02ff */
[----:B0-----:R-:W-:-:S05]  /*0a40*/  IMAD R16, R15, R8, R14 ;  /* 0x000000080f107224 */ /* 0x001fca00078e020e */
[----:B------:R-:W-:-:S04]  /*0a50*/  ISETP.GE.AND P1, PT, R16, R3, PT ;  /* 0x000000031000720c */ /* 0x000fc80003f26270 */
[----:B------:R-:W-:-:S13]  /*0a60*/  ISETP.LT.U32.AND P1, PT, R14, R8, !P1 ;  /* 0x000000080e00720c */ /* 0x000fda0004f21070 */
.L_x_11:
[----:B------:R-:W-:Y:S04]  /*0a70*/  BSSY.RECONVERGENT B1, `(.L_x_8) ;  /* 0x0000024000017945 */ /* 0x000fe80003800200 */
[----:B------:R-:W-:Y:S05]  /*0a80*/  @!P1 BRA `(.L_x_9) ;  /* 0x0000000000889947 */ /* 0x000fea0003800000 */
[----:B------:R-:W0:Y:S01]  /*0a90*/  S2R R6, SR_CgaCtaId ;  /* 0x0000000000067919 */ /* 0x000e220000008800 */
[----:B------:R-:W1:Y:S01]  /*0aa0*/  LDC.64 R4, c[0x0][0x388] ;  /* 0x0000e200ff047b82 */ /* 0x000e620000000a00 */
[----:B------:R-:W-:Y:S01]  /*0ab0*/  MOV R19, 0x400 ;  /* 0x0000040000137802 */ /* 0x000fe20000000f00 */
[----:B------:R-:W-:Y:S02]  /*0ac0*/  IMAD.IADD R22, R20, 0x1, R17 ;  /* 0x0000000114167824 */ /* 0x000fe400078e0211 */
[----:B------:R-:W-:Y:S02]  /*0ad0*/  IMAD.MOV.U32 R10, RZ, RZ, R16 ;  /* 0x000000ffff0a7224 */ /* 0x000fe400078e0010 */
[----:B------:R-:W-:Y:S02]  /*0ae0*/  IMAD.MOV.U32 R25, RZ, RZ, R14 ;  /* 0x000000ffff197224 */ /* 0x000fe400078e000e */
[----:B------:R-:W2:Y:S01]  /*0af0*/  LDC.64 R2, c[0x0][0x380] ;  /* 0x0000e000ff027b82 */ /* 0x000ea20000000a00 */
[----:B-1----:R-:W-:Y:S01]  /*0b00*/  IADD3 R21, PT, PT, R17, R4, RZ ;  /* 0x0000000411157210 */ /* 0x002fe20007ffe0ff */
[----:B------:R-:W-:-:S04]  /*0b10*/  IMAD R24, R18, R5, R20 ;  /* 0x0000000512187224 */ /* 0x000fc800078e0214 */
[----:B------:R-:W-:Y:S01]  /*0b20*/  IMAD.IADD R23, R21, 0x1, R4 ;  /* 0x0000000115177824 */ /* 0x000fe200078e0204 */
[----:B0-----:R-:W-:-:S07]  /*0b30*/  LEA R19, R6, R19, 0x18 ;  /* 0x0000001306137211 */ /* 0x001fce00078ec0ff */
.L_x_10:
[--C-:B------:R-:W-:Y:S01]  /*0b40*/  IMAD R7, R18, R5, R10.reuse ;  /* 0x0000000512077224 */ /* 0x100fe200078e020a */
[----:B------:R-:W-:Y:S01]  /*0b50*/  IADD3 R9, PT, PT, R24, R25, RZ ;  /* 0x0000001918097210 */ /* 0x000fe20007ffe0ff */
[----:B0-----:R-:W-:Y:S02]  /*0b60*/  IMAD R11, R22, R5, R10 ;  /* 0x00000005160b7224 */ /* 0x001fe400078e020a */
[----:B--2---:R-:W-:-:S04]  /*0b70*/  IMAD.WIDE R6, R7, 0x4, R2 ;  /* 0x0000000407067825 */ /* 0x004fc800078e0202 */
[--C-:B------:R-:W-:Y:S02]  /*0b80*/  IMAD.WIDE R8, R9, 0x4, R2.reuse ;  /* 0x0000000409087825 */ /* 0x100fe400078e0202 */
[----:B------:R-:W2:Y:S02]  /*0b90*/  LDG.E R6, desc[UR6][R6.64] ;  /* 0x0000000606067981 */ /* 0x000ea4000c1e1900 */
[----:B------:R-:W-:Y:S02]  /*0ba0*/  IMAD.WIDE R10, R11, 0x4, R2 ;  /* 0x000000040b0a7825 */ /* 0x000fe400078e0202 */
[----:B------:R-:W3:Y:S04]  /*0bb0*/  LDG.E R8, desc[UR6][R8.64] ;  /* 0x0000000608087981 */ /* 0x000ee8000c1e1900 */
[----:B------:R0:W4:Y:S01]  /*0bc0*/  LDG.E R11, desc[UR6][R10.64] ;  /* 0x000000060a0b7981 */ /* 0x000122000c1e1900 */
[----:B------:R-:W-:-:S02]  /*0bd0*/  IMAD R26, R17, R4, R25 ;  /* 0x00000004111a7224 */ /* 0x000fc400078e0219 */
[-C--:B------:R-:W-:Y:S02]  /*0be0*/  IMAD R28, R21, R4.reuse, R25 ;  /* 0x00000004151c7224 */ /* 0x080fe400078e0219 */
[--C-:B------:R-:W-:Y:S02]  /*0bf0*/  IMAD R27, R26, 0x4, R19.reuse ;  /* 0x000000041a1b7824 */ /* 0x100fe400078e0213 */
[----:B------:R-:W-:Y:S02]  /*0c00*/  IMAD R29, R28, 0x4, R19 ;  /* 0x000000041c1d7824 */ /* 0x000fe400078e0213 */
[----:B0-----:R-:W-:Y:S01]  /*0c10*/  IMAD R10, R23, R4, R25 ;  /* 0x00000004170a7224 */ /* 0x001fe200078e0219 */
[----:B------:R-:W-:-:S03]  /*0c20*/  IADD3 R25, PT, PT, R25, UR4, RZ ;  /* 0x0000000419197c10 */ /* 0x000fc6000fffe0ff */
[----:B------:R-:W-:Y:S02]  /*0c30*/  IMAD R26, R10, 0x4, R19 ;  /* 0x000000040a1a7824 */ /* 0x000fe400078e0213 */
[-C--:B------:R-:W-:Y:S01]  /*0c40*/  IMAD R10, R15, R4.reuse, R25 ;  /* 0x000000040f0a7224 */ /* 0x080fe200078e0219 */
[----:B------:R-:W-:-:S04]  /*0c50*/  ISETP.LT.AND P3, PT, R25, R4, PT ;  /* 0x000000041900720c */ /* 0x000fc80003f61270 */
[----:B------:R-:W-:Y:S01]  /*0c60*/  ISETP.GE.AND P2, PT, R10, R5, PT ;  /* 0x000000050a00720c */ /* 0x000fe20003f46270 */
[----:B--2---:R0:W-:Y:S04]  /*0c70*/  STS [R27], R6 ;  /* 0x000000061b007388 */ /* 0x0041e80000000800 */
[----:B---3--:R0:W-:Y:S04]  /*0c80*/  STS [R29], R8 ;  /* 0x000000081d007388 */ /* 0x0081e80000000800 */
[----:B----4-:R0:W-:Y:S04]  /*0c90*/  STS [R26], R11 ;  /* 0x0000000b1a007388 */ /* 0x0101e80000000800 */
[----:B------:R-:W-:Y:S05]  /*0ca0*/  @!P2 BRA P3, `(.L_x_10) ;  /* 0xfffffffc00a4a947 */ /* 0x000fea000183ffff */
.L_x_9:
[----:B------:R-:W-:Y:S05]  /*0cb0*/  BSYNC.RECONVERGENT B1 ;  /* 0x0000000000017941 */ /* 0x000fea0003800200 */
.L_x_8:
[----:B------:R-:W1:Y:S01]  /*0cc0*/  LDCU UR5, c[0x0][0x394] ;  /* 0x00007280ff0577ac */ /* 0x000e620008000800 */
[----:B------:R-:W0:Y:S01]  /*0cd0*/  LDCU.64 UR8, c[0x0][0x388] ;  /* 0x00007100ff0877ac */ /* 0x000e220008000a00 */
[----:B-1----:R-:W-:Y:S02]  /*0ce0*/  VIADD R17, R17, UR5 ;  /* 0x0000000511117c36 */ /* 0x002fe40008000000 */
[----:B0-----:R-:W-:Y:S02]  /*0cf0*/  IMAD.U32 R8, RZ, RZ, UR8 ;  /* 0x00000008ff087e24 */ /* 0x001fe4000f8e00ff */
[----:B------:R-:W-:Y:S02]  /*0d00*/  IMAD.U32 R3, RZ, RZ, UR9 ;  /* 0x00000009ff037e24 */ /* 0x000fe4000f8e00ff */
[-C--:B------:R-:W-:Y:S01]  /*0d10*/  IMAD R18, R12, R8.reuse, R17 ;  /* 0x000000080c127224 */ /* 0x080fe200078e0211 */
[----:B------:R-:W-:-:S04]  /*0d20*/  ISETP.LT.AND P3, PT, R17, R8, PT ;  /* 0x000000081100720c */ /* 0x000fc80003f61270 */
[----:B------:R-:W-:-:S13]  /*0d30*/  ISETP.GE.AND P2, PT, R18, R3, PT ;  /* 0x000000031200720c */ /* 0x000fda0003f46270 */
[----:B------:R-:W-:Y:S05]  /*0d40*/  @!P2 BRA P3, `(.L_x_11) ;  /* 0xfffffffc0048a947 */ /* 0x000fea000183ffff */
.L_x_7:
[----:B------:R-:W-:Y:S05]  /*0d50*/  BSYNC.RECONVERGENT B0 ;  /* 0x0000000000007941 */ /* 0x000fea0003800200 */
.L_x_6:
[----:B------:R-:W-:Y:S01]  /*0d60*/  BAR.SYNC.DEFER_BLOCKING 0x0 ;  /* 0x0000000000007b1d */ /* 0x000fe20000010000 */
[----:B------:R-:W-:-:S05]  /*0d70*/  ISETP.GE.AND P1, PT, R8, 0x1, PT ;  /* 0x000000010800780c */ /* 0x000fca0003f26270 */
[----:B------:R-:W-:Y:S08]  /*0d80*/  BSSY.RECONVERGENT B0, `(.L_x_12) ;  /* 0x000004e000007945 */ /* 0x000ff00003800200 */
[----:B------:R-:W-:Y:S05]  /*0d90*/  @!P1 BRA `(.L_x_13) ;  /* 0x0000000400309947 */ /* 0x000fea0003800000 */
[----:B------:R-:W0:Y:S01]  /*0da0*/  S2R R7, SR_TID.X ;  /* 0x0000000000077919 */ /* 0x000e220000002100 */
[----:B------:R-:W1:Y:S01]  /*0db0*/  LDCU UR4, c[0x0][0x394] ;  /* 0x00007280ff0477ac */ /* 0x000e620008000800 */
[----:B------:R-:W-:Y:S01]  /*0dc0*/  SHF.L.U32 R6, R8, 0x2, RZ ;  /* 0x0000000208067819 */ /* 0x000fe200000006ff */
[----:B------:R-:W-:Y:S02]  /*0dd0*/  IMAD.MOV.U32 R5, RZ, RZ, RZ ;  /* 0x000000ffff057224 */ /* 0x000fe400078e00ff */
[----:B0-----:R-:W-:Y:S02]  /*0de0*/  IMAD R2, R15, R8, R7 ;  /* 0x000000080f027224 */ /* 0x001fe400078e0207 */
[----:B-1----:R-:W-:-:S03]  /*0df0*/  VIADD R4, R7, UR4 ;  /* 0x0000000407047c36 */ /* 0x002fc60008000000 */
[----:B------:R-:W-:Y:S01]  /*0e00*/  ISETP.GE.AND P1, PT, R2, R3, PT ;  /* 0x000000030200720c */ /* 0x000fe20003f26270 */
[----:B------:R-:W-:-:S03]  /*0e10*/  IMAD.SHL.U32 R2, R7, 0x4, RZ ;  /* 0x0000000407027824 */ /* 0x000fc600078e00ff */
[----:B------:R-:W-:-:S13]  /*0e20*/  ISETP.LT.U32.AND P1, PT, R7, R8, !P1 ;  /* 0x000000080700720c */ /* 0x000fda0004f21070 */
.L_x_22:
[----:B------:R-:W-:Y:S04]  /*0e30*/  BSSY.RECONVERGENT B1, `(.L_x_14) ;  /* 0x000003c000017945 */ /* 0x000fe80003800200 */
[----:B0-----:R-:W-:Y:S05]  /*0e40*/  @!P0 BRA `(.L_x_15) ;  /* 0x0000000000e88947 */ /* 0x001fea0003800000 */
[----:B------:R-:W0:Y:S01]  /*0e50*/  S2UR UR5, SR_CgaCtaId ;  /* 0x00000000000579c3 */ /* 0x000e220000008800 */
[----:B------:R-:W-:Y:S01]  /*0e60*/  UMOV UR4, 0x400 ;  /* 0x0000040000047882 */ /* 0x000fe20000000000 */
[----:B------:R-:W-:-:S06]  /*0e70*/  IMAD.MOV.U32 R3, RZ, RZ, R13 ;  /* 0x000000ffff037224 */ /* 0x000fcc00078e000d */
[----:B------:R-:W1:Y:S01]  /*0e80*/  LDC R8, c[0x0][0x388] ;  /* 0x0000e200ff087b82 */ /* 0x000e620000000800 */
[----:B0-----:R-:W-:Y:S01]  /*0e90*/  ULEA UR4, UR5, UR4, 0x18 ;  /* 0x0000000405047291 */ /* 0x001fe2000f8ec0ff */
[----:B-1----:R-:W-:-:S05]  /*0ea0*/  LEA R7, R8, R5, 0x1 ;  /* 0x0000000508077211 */ /* 0x002fca00078e08ff */
[----:B------:R-:W-:-:S07]  /*0eb0*/  IMAD R14, R6, R7, UR4 ;  /* 0x00000004060e7e24 */ /* 0x000fce000f8e0207 */
.L_x_21:
[----:B------:R-:W-:Y:S04]  /*0ec0*/  BSSY.RECONVERGENT B2, `(.L_x_16) ;  /* 0x000002b000027945 */ /* 0x000fe80003800200 */
[----:B0-----:R-:W-:Y:S05]  /*0ed0*/  @!P1 BRA `(.L_x_17) ;  /* 0x0000000000a49947 */ /* 0x001fea0003800000 */
[----:B------:R-:W0:Y:S01]  /*0ee0*/  S2UR UR5, SR_CgaCtaId ;  /* 0x00000000000579c3 */ /* 0x000e220000008800 */
[----:B------:R-:W1:Y:S01]  /*0ef0*/  LDCU UR8, c[0x0][0x388] ;  /* 0x00007100ff0877ac */ /* 0x000e620008000800 */
[----:B------:R-:W-:Y:S01]  /*0f00*/  IMAD.MOV.U32 R9, RZ, RZ, R2 ;  /* 0x000000ffff097224 */ /* 0x000fe200078e0002 */
[----:B------:R-:W-:Y:S01]  /*0f10*/  MOV R8, R4 ;  /* 0x0000000400087202 */ /* 0x000fe20000000f00 */
[----:B------:R-:W-:-:S04]  /*0f20*/  UMOV UR4, 0x400 ;  /* 0x0000040000047882 */ /* 0x000fc80000000000 */
[----:B------:R-:W2:Y:S01]  /*0f30*/  LDC R10, c[0x0][0x394] ;  /* 0x0000e500ff0a7b82 */ /* 0x000ea20000000800 */
[----:B-1----:R-:W-:Y:S02]  /*0f40*/  VIADD R11, R3, UR8 ;  /* 0x00000008030b7c36 */ /* 0x002fe40008000000 */
[----:B------:R-:W-:Y:S02]  /*0f50*/  IMAD R7, R15, UR8, R4 ;  /* 0x000000080f077c24 */ /* 0x000fe4000f8e0204 */
[C---:B------:R-:W-:Y:S01]  /*0f60*/  IMAD R16, R11.reuse, UR8, R5 ;  /* 0x000000080b107c24 */ /* 0x040fe2000f8e0205 */
[----:B0-----:R-:W-:Y:S01]  /*0f70*/  ULEA UR4, UR5, UR4, 0x18 ;  /* 0x0000000405047291 */ /* 0x001fe2000f8ec0ff */
[----:B------:R-:W-:-:S05]  /*0f80*/  VIADD R17, R11, UR8 ;  /* 0x000000080b117c36 */ /* 0x000fca0008000000 */
[----:B------:R-:W-:Y:S01]  /*0f90*/  IMAD R24, R6, R11, UR4 ;  /* 0x0000000406187e24 */ /* 0x000fe2000f8e020b */
[----:B------:R-:W-:Y:S01]  /*0fa0*/  LEA R18, R16, UR4, 0x2 ;  /* 0x0000000410127c11 */ /* 0x000fe2000f8e10ff */
[C---:B------:R-:W-:Y:S02]  /*0fb0*/  IMAD R20, R6.reuse, R3, UR4 ;  /* 0x0000000406147e24 */ /* 0x040fe4000f8e0203 */
[----:B------:R-:W-:-:S07]  /*0fc0*/  IMAD R22, R6, R17, UR4 ;  /* 0x0000000406167e24 */ /* 0x000fce000f8e0211 */
.L_x_20:
[--C-:B0-----:R-:W-:Y:S01]  /*0fd0*/  IMAD.IADD R17, R14, 0x1, R9.reuse ;  /* 0x000000010e117824 */ /* 0x101fe200078e0209 */
[----:B------:R-:W-:Y:S01]  /*0fe0*/  LDS R16, [R18] ;  /* 0x0000000012107984 */ /* 0x000fe20000000800 */
[----:B------:R-:W-:Y:S01]  /*0ff0*/  IMAD.IADD R19, R20, 0x1, R9 ;  /* 0x0000000114137824 */ /* 0x000fe200078e0209 */
[----:B------:R-:W-:Y:S03]  /*1000*/  BSSY.RECONVERGENT B3, `(.L_x_18) ;  /* 0x000000f000037945 */ /* 0x000fe60003800200 */
[----:B------:R-:W0:Y:S04]  /*1010*/  LDS R17, [R17] ;  /* 0x0000000011117984 */ /* 0x000e280000000800 */
[----:B------:R-:W1:Y:S01]  /*1020*/  LDS R11, [R19] ;  /* 0x00000000130b7984 */ /* 0x000e620000000800 */
[----:B0-----:R-:W-:-:S04]  /*1030*/  IADD3 R26, PT, PT, R16, R17, RZ ;  /* 0x00000011101a7210 */ /* 0x001fc80007ffe0ff */
[----:B-1----:R-:W-:-:S13]  /*1040*/  ISETP.GT.AND P2, PT, R11, R26, PT ;  /* 0x0000001a0b00720c */ /* 0x002fda0003f44270 */
[----:B------:R-:W-:Y:S05]  /*1050*/  @!P2 BRA `(.L_x_19) ;  /* 0x000000000024a947 */ /* 0x000fea0003800000 */
[----:B------:R-:W0:Y:S01]  /*1060*/  LDCU UR4, c[0x0][0x390] ;  /* 0x00007200ff0477ac */ /* 0x000e220008000800 */
[----:B------:R-:W-:Y:S01]  /*1070*/  STS [R19], R26 ;  /* 0x0000001a13007388 */ /* 0x000fe20000000800 */
[----:B0-----:R-:W-:Y:S02]  /*1080*/  ISETP.NE.AND P2, PT, R12, UR4, PT ;  /* 0x000000040c007c0c */ /* 0x001fe4000bf45270 */
[----:B------:R-:W-:-:S11]  /*1090*/  ISETP.NE.AND P3, PT, R15, UR4, PT ;  /* 0x000000040f007c0c */ /* 0x000fd6000bf65270 */
[--C-:B------:R-:W-:Y:S02]  /*10a0*/  @!P2 IMAD.IADD R11, R22, 0x1, R9.reuse ;  /* 0x00000001160ba824 */ /* 0x100fe400078e0209 */
[----:B------:R-:W-:-:S03]  /*10b0*/  @!P3 IMAD.IADD R17, R24, 0x1, R9 ;  /* 0x000000011811b824 */ /* 0x000fc600078e0209 */
[----:B------:R-:W-:Y:S04]  /*10c0*/  @!P2 STS [R11], R26 ;  /* 0x0000001a0b00a388 */ /* 0x000fe80000000800 */
[----:B------:R-:W0:Y:S04]  /*10d0*/  @!P3 LDS R16, [R19] ;  /* 0x000000001310b984 */ /* 0x000e280000000800 */
[----:B0-----:R0:W-:Y:S02]  /*10e0*/  @!P3 STS [R17], R16 ;  /* 0x000000101100b388 */ /* 0x0011e40000000800 */
.L_x_19:
[----:B------:R-:W-:Y:S05]  /*10f0*/  BSYNC.RECONVERGENT B3 ;  /* 0x0000000000037941 */ /* 0x000fea0003800200 */
.L_x_18:
[----:B------:R-:W1:Y:S01]  /*1100*/  LDCU.64 UR4, c[0x0][0x388] ;  /* 0x00007100ff0477ac */ /* 0x000e620008000a00 */
[----:B--2---:R-:W-:Y:S01]  /*1110*/  IMAD R9, R10, 0x4, R9 ;  /* 0x000000040a097824 */ /* 0x004fe200078e0209 */
[C---:B-1----:R-:W-:Y:S01]  /*1120*/  ISETP.GE.AND P2, PT, R7.reuse, UR5, PT ;  /* 0x0000000507007c0c */ /* 0x042fe2000bf46270 */
[----:B------:R-:W-:Y:S01]  /*1130*/  IMAD.IADD R7, R7, 0x1, R10 ;  /* 0x0000000107077824 */ /* 0x000fe200078e020a */
[C---:B------:R-:W-:Y:S02]  /*1140*/  ISETP.LT.AND P3, PT, R8.reuse, UR4, PT ;  /* 0x0000000408007c0c */ /* 0x040fe4000bf61270 */
[----:B------:R-:W-:-:S11]  /*1150*/  IADD3 R8, PT, PT, R8, R10, RZ ;  /* 0x0000000a08087210 */ /* 0x000fd60007ffe0ff */
[----:B------:R-:W-:Y:S05]  /*1160*/  @!P2 BRA P3, `(.L_x_20) ;  /* 0xfffffffc0098a947 */ /* 0x000fea000183ffff */
.L_x_17:
[----:B------:R-:W-:Y:S05]  /*1170*/  BSYNC.RECONVERGENT B2 ;  /* 0x0000000000027941 */ /* 0x000fea0003800200 */
.L_x_16:
[----:B------:R-:W1:Y:S01]  /*1180*/  LDCU UR4, c[0x0][0x394] ;  /* 0x00007280ff0477ac */ /* 0x000e620008000800 */
[----:B------:R-:W2:Y:S01]  /*1190*/  LDCU.64 UR8, c[0x0][0x388] ;  /* 0x00007100ff0877ac */ /* 0x000ea20008000a00 */
[----:B-1----:R-:W-:-:S04]  /*11a0*/  VIADD R3, R3, UR4 ;  /* 0x0000000403037c36 */ /* 0x002fc80008000000 */
[----:B--2---:R-:W-:Y:S01]  /*11b0*/  IMAD R7, R12, UR8, R3 ;  /* 0x000000080c077c24 */ /* 0x004fe2000f8e0203 */
[----:B------:R-:W-:-:S04]  /*11c0*/  ISETP.LT.AND P3, PT, R3, UR8, PT ;  /* 0x0000000803007c0c */ /* 0x000fc8000bf61270 */
[----:B------:R-:W-:-:S13]  /*11d0*/  ISETP.GE.AND P2, PT, R7, UR9, PT ;  /* 0x0000000907007c0c */ /* 0x000fda000bf46270 */
[----:B------:R-:W-:Y:S05]  /*11e0*/  @!P2 BRA P3, `(.L_x_21) ;  /* 0xfffffffc0034a947 */ /* 0x000fea000183ffff */
.L_x_15:
[----:B------:R-:W-:Y:S05]  /*11f0*/  BSYNC.RECONVERGENT B1 ;  /* 0x0000000000017941 */ /* 0x000fea0003800200 */
.L_x_14:
[----:B------:R-:W1:Y:S01]  /*1200*/  LDCU UR4, c[0x0][0x388] ;  /* 0x00007100ff0477ac */ /* 0x000e620008000800 */
[----:B------:R-:W-:Y:S01]  /*1210*/  VIADD R5, R5, 0x1 ;  /* 0x0000000105057836 */ /* 0x000fe20000000000 */
[----:B-1----:R-:W-:Y:S01]  /*1220*/  MOV R8, UR4 ;  /* 0x0000000400087c02 */ /* 0x002fe20008000f00 */
[----:B------:R-:W-:Y:S03]  /*1230*/  BAR.SYNC.DEFER_BLOCKING 0x0 ;  /* 0x0000000000007b1d */ /* 0x000fe60000010000 */
[----:B------:R-:W-:-:S13]  /*1240*/  ISETP.NE.AND P2, PT, R5, R8, PT ;  /* 0x000000080500720c */ /* 0x000fda0003f45270 */
[----:B------:R-:W-:Y:S05]  /*1250*/  @P2 BRA `(.L_x_22) ;  /* 0xfffffff800f42947 */ /* 0x000fea000383ffff */
.L_x_13:
[----:B------:R-:W-:Y:S05]  /*1260*/  BSYNC.RECONVERGENT B0 ;  /* 0x0000000000007941 */ /* 0x000fea0003800200 */
.L_x_12:
[----:B------:R-:W-:Y:S05]  /*1270*/  @!P0 EXIT ;  /* 0x000000000000894d */ /* 0x000fea0003800000 */
[----:B0-----:R-:W0:Y:S01]  /*1280*/  S2R R17, SR_TID.X ;  /* 0x0000000000117919 */ /* 0x001e220000002100 */
[----:B------:R-:W1:Y:S01]  /*1290*/  LDCU UR4, c[0x0][0x38c] ;  /* 0x00007180ff0477ac */ /* 0x000e620008000800 */
[----:B0-----:R-:W-:-:S05]  /*12a0*/  IMAD R14, R15, R8, R17 ;  /* 0x000000080f0e7224 */ /* 0x001fca00078e0211 */
[----:B-1----:R-:W-:-:S04]  /*12b0*/  ISETP.GE.AND P0, PT, R14, UR4, PT ;  /* 0x000000040e007c0c */ /* 0x002fc8000bf06270 */
[----:B------:R-:W-:-:S13]  /*12c0*/  ISETP.LT.U32.AND P0, PT, R17, R8, !P0 ;  /* 0x000000081100720c */ /* 0x000fda0004701070 */
.L_x_26:
[----:B------:R-:W-:Y:S04]  /*12d0*/  BSSY.RECONVERGENT B0, `(.L_x_23) ;  /* 0x0000015000007945 */ /* 0x000fe80003800200 */
[----:B0-----:R-:W-:Y:S05]  /*12e0*/  @!P0 BRA `(.L_x_24) ;  /* 0x00000000004c8947 */ /* 0x001fea0003800000 */
[----:B------:R-:W0:Y:S01]  /*12f0*/  S2R R7, SR_CgaCtaId ;  /* 0x0000000000077919 */ /* 0x000e220000008800 */
[----:B------:R-:W1:Y:S01]  /*1300*/  LDC R16, c[0x0][0x394] ;  /* 0x0000e500ff107b82 */ /* 0x000e620000000800 */
[----:B------:R-:W-:Y:S01]  /*1310*/  MOV R6, 0x400 ;  /* 0x0000040000067802 */ /* 0x000fe20000000f00 */
[----:B------:R-:W-:Y:S02]  /*1320*/  IMAD.MOV.U32 R8, RZ, RZ, R14 ;  /* 0x000000ffff087224 */ /* 0x000fe400078e000e */
[----:B------:R-:W-:-:S04]  /*1330*/  IMAD.MOV.U32 R9, RZ, RZ, R17 ;  /* 0x000000ffff097224 */ /* 0x000fc800078e0011 */
[----:B------:R-:W2:Y:S08]  /*1340*/  LDC.64 R2, c[0x0][0x380] ;  /* 0x0000e000ff027b82 */ /* 0x000eb00000000a00 */
[----:B------:R-:W3:Y:S01]  /*1350*/  LDC.64 R4, c[0x0][0x388] ;  /* 0x0000e200ff047b82 */ /* 0x000ee20000000a00 */
[----:B0-----:R-:W-:-:S07]  /*1360*/  LEA R19, R7, R6, 0x18 ;  /* 0x0000000607137211 */ /* 0x001fce00078ec0ff */
.L_x_25:
[----:B0--3--:R-:W-:Y:S01]  /*1370*/  IMAD R6, R13, R4, R9 ;  /* 0x000000040d067224 */ /* 0x009fe200078e0209 */
[----:B-1----:R-:W-:Y:S01]  /*1380*/  IADD3 R9, PT, PT, R9, R16, RZ ;  /* 0x0000001009097210 */ /* 0x002fe20007ffe0ff */
[----:B------:R-:W-:Y:S02]  /*1390*/  IMAD R7, R0, R5, R8 ;  /* 0x0000000500077224 */ /* 0x000fe400078e0208 */
[----:B------:R-:W-:Y:S01]  /*13a0*/  IMAD R10, R6, 0x4, R19 ;  /* 0x00000004060a7824 */ /* 0x000fe200078e0213 */
[----:B------:R-:W-:Y:S01]  /*13b0*/  ISETP.LT.AND P2, PT, R9, R4, PT ;  /* 0x000000040900720c */ /* 0x000fe20003f41270 */
[----:B--2---:R-:W-:-:S03]  /*13c0*/  IMAD.WIDE R6, R7, 0x4, R2 ;  /* 0x0000000407067825 */ /* 0x004fc600078e0202 */
[----:B------:R-:W0:Y:S01]  /*13d0*/  LDS R11, [R10] ;  /* 0x000000000a0b7984 */ /* 0x000e220000000800 */
[----:B------:R-:W-:-:S05]  /*13e0*/  IMAD R8, R15, R4, R9 ;  /* 0x000000040f087224 */ /* 0x000fca00078e0209 */
[----:B------:R-:W-:Y:S01]  /*13f0*/  ISETP.GE.AND P1, PT, R8, R5, PT ;  /* 0x000000050800720c */ /* 0x000fe20003f26270 */
[----:B0-----:R0:W-:-:S12]  /*1400*/  STG.E desc[UR6][R6.64], R11 ;  /* 0x0000000b06007986 */ /* 0x0011d8000c101906 */
[----:B------:R-:W-:Y:S05]  /*1410*/  @!P1 BRA P2, `(.L_x_25) ;  /* 0xfffffffc00d49947 */ /* 0x000fea000103ffff */
.L_x_24:
[----:B------:R-:W-:Y:S05]  /*1420*/  BSYNC.RECONVERGENT B0 ;  /* 0x0000000000007941 */ /* 0x000fea0003800200 */
.L_x_23:
[----:B------:R-:W1:Y:S01]  /*1430*/  LDCU UR4, c[0x0][0x394] ;  /* 0x00007280ff0477ac */ /* 0x000e620008000800 */
[----:B------:R-:W2:Y:S01]  /*1440*/  LDCU.64 UR8, c[0x0][0x388] ;  /* 0x00007100ff0877ac */ /* 0x000ea20008000a00 */
[----:B-1----:R-:W-:-:S04]  /*1450*/  VIADD R13, R13, UR4 ;  /* 0x000000040d0d7c36 */ /* 0x002fc80008000000 */
[----:B--2---:R-:W-:Y:S01]  /*1460*/  IMAD R0, R12, UR8, R13 ;  /* 0x000000080c007c24 */ /* 0x004fe2000f8e020d */
[----:B------:R-:W-:-:S04]  /*1470*/  ISETP.LT.AND P2, PT, R13, UR8, PT ;  /* 0x000000080d007c0c */ /* 0x000fc8000bf41270 */
[----:B------:R-:W-:-:S13]  /*1480*/  ISETP.GE.AND P1, PT, R0, UR9, PT ;  /* 0x0000000900007c0c */ /* 0x000fda000bf26270 */
[----:B------:R-:W-:Y:S05]  /*1490*/  @!P1 BRA P2, `(.L_x_26) ;  /* 0xfffffffc008c9947 */ /* 0x000fea000103ffff */
[----:B------:R-:W-:Y:S05]  /*14a0*/  EXIT ;  /* 0x000000000000794d */ /* 0x000fea0003800000 */
        .weak           $__internal_0_$__cuda_sm20_div_rn_f64_full
        .type           $__internal_0_$__cuda_sm20_div_rn_f64_full,@function
        .size           $__internal_0_$__cuda_sm20_div_rn_f64_full,(.L_x_33 - $__internal_0_$__cuda_sm20_div_rn_f64_full)
$__internal_0_$__cuda_sm20_div_rn_f64_full:
[C---:B------:R-:W-:Y:S01]  /*14b0*/  FSETP.GEU.AND P0, PT, |R5|.reuse, 1.469367938527859385e-39, PT ;  /* 0x001000000500780b */ /* 0x040fe20003f0e200 */
[----:B------:R-:W-:Y:S01]  /*14c0*/  IMAD.MOV.U32 R12, RZ, RZ, 0x1 ;  /* 0x00000001ff0c7424 */ /* 0x000fe200078e00ff */
[C---:B------:R-:W-:Y:S02]  /*14d0*/  LOP3.LUT R2, R5.reuse, 0x800fffff, RZ, 0xc0, !PT ;  /* 0x800fffff05027812 */ /* 0x040fe400078ec0ff */
[----:B------:R-:W-:Y:S02]  /*14e0*/  LOP3.LUT R15, R5, 0x7ff00000, RZ, 0xc0, !PT ;  /* 0x7ff00000050f7812 */ /* 0x000fe400078ec0ff */
[----:B------:R-:W-:Y:S01]  /*14f0*/  LOP3.LUT R3, R2, 0x3ff00000, RZ, 0xfc, !PT ;  /* 0x3ff0000002037812 */ /* 0x000fe200078efcff */
[----:B------:R-:W-:Y:S01]  /*1500*/  IMAD.MOV.U32 R2, RZ, RZ, R4 ;  /* 0x000000ffff027224 */ /* 0x000fe200078e0004 */
[----:B------:R-:W-:Y:S02]  /*1510*/  LOP3.LUT R14, R9, 0x7ff00000, RZ, 0xc0, !PT ;  /* 0x7ff00000090e7812 */ /* 0x000fe400078ec0ff */
[----:B------:R-:W-:-:S02]  /*1520*/  MOV R11, 0x1ca00000 ;  /* 0x1ca00000000b7802 */ /* 0x000fc40000000f00 */
[----:B------:R-:W-:Y:S01]  /*1530*/  ISETP.GE.U32.AND P1, PT, R14, R15, PT ;  /* 0x0000000f0e00720c */ /* 0x000fe20003f26070 */
[----:B------:R-:W-:Y:S01]  /*1540*/  @!P0 DMUL R2, R4, 8.98846567431157953865e+307 ;  /* 0x7fe0000004028828 */ /* 0x000fe20000000000 */
[----:B------:R-:W-:-:S05]  /*1550*/  IMAD.MOV.U32 R21, RZ, RZ, R14 ;  /* 0x000000ffff157224 */ /* 0x000fca00078e000e */
[----:B------:R-:W0:Y:S02]  /*1560*/  MUFU.RCP64H R13, R3 ;  /* 0x00000003000d7308 */ /* 0x000e240000001800 */
[----:B0-----:R-:W-:-:S08]  /*1570*/  DFMA R6, R12, -R2, 1 ;  /* 0x3ff000000c06742b */ /* 0x001fd00000000802 */
[----:B------:R-:W-:-:S08]  /*1580*/  DFMA R6, R6, R6, R6 ;  /* 0x000000060606722b */ /* 0x000fd00000000006 */
[----:B------:R-:W-:Y:S01]  /*1590*/  DFMA R12, R12, R6, R12 ;  /* 0x000000060c0c722b */ /* 0x000fe2000000000c */
[----:B------:R-:W-:Y:S01]  /*15a0*/  SEL R7, R11, 0x63400000, !P1 ;  /* 0x634000000b077807 */ /* 0x000fe20004800000 */
[----:B------:R-:W-:Y:S01]  /*15b0*/  IMAD.MOV.U32 R6, RZ, RZ, R8 ;  /* 0x000000ffff067224 */ /* 0x000fe200078e0008 */
[----:B------:R-:W-:Y:S02]  /*15c0*/  FSETP.GEU.AND P1, PT, |R9|, 1.469367938527859385e-39, PT ;  /* 0x001000000900780b */ /* 0x000fe40003f2e200 */
[----:B------:R-:W-:-:S03]  /*15d0*/  LOP3.LUT R7, R7, 0x800fffff, R9, 0xf8, !PT ;  /* 0x800fffff07077812 */ /* 0x000fc600078ef809 */
[----:B------:R-:W-:-:S08]  /*15e0*/  DFMA R16, R12, -R2, 1 ;  /* 0x3ff000000c10742b */ /* 0x000fd00000000802 */
[----:B------:R-:W-:Y:S01]  /*15f0*/  DFMA R12, R12, R16, R12 ;  /* 0x000000100c0c722b */ /* 0x000fe2000000000c */
[----:B------:R-:W-:Y:S10]  /*1600*/  @P1 BRA `(.L_x_27) ;  /* 0x0000000000201947 */ /* 0x000ff40003800000 */
[----:B------:R-:W-:Y:S02]  /*1610*/  LOP3.LUT R17, R5, 0x7ff00000, RZ, 0xc0, !PT ;  /* 0x7ff0000005117812 */ /* 0x000fe400078ec0ff */
[----:B------:R-:W-:Y:S02]  /*1620*/  MOV R16, RZ ;  /* 0x000000ff00107202 */ /* 0x000fe40000000f00 */
[----:B------:R-:W-:-:S04]  /*1630*/  ISETP.GE.U32.AND P1, PT, R14, R17, PT ;  /* 0x000000110e00720c */ /* 0x000fc80003f26070 */
[----:B------:R-:W-:-:S04]  /*1640*/  SEL R17, R11, 0x63400000, !P1 ;  /* 0x634000000b117807 */ /* 0x000fc80004800000 */
[----:B------:R-:W-:-:S04]  /*1650*/  LOP3.LUT R17, R17, 0x80000000, R9, 0xf8, !PT ;  /* 0x8000000011117812 */ /* 0x000fc800078ef809 */
[----:B------:R-:W-:-:S06]  /*1660*/  LOP3.LUT R17, R17, 0x100000, RZ, 0xfc, !PT ;  /* 0x0010000011117812 */ /* 0x000fcc00078efcff */
[----:B------:R-:W-:-:S10]  /*1670*/  DFMA R6, R6, 2, -R16 ;  /* 0x400000000606782b */ /* 0x000fd40000000810 */
[----:B------:R-:W-:-:S07]  /*1680*/  LOP3.LUT R21, R7, 0x7ff00000, RZ, 0xc0, !PT ;  /* 0x7ff0000007157812 */ /* 0x000fce00078ec0ff */
.L_x_27:
[----:B------:R-:W-:Y:S01]  /*1690*/  IMAD.MOV.U32 R20, RZ, RZ, R15 ;  /* 0x000000ffff147224 */ /* 0x000fe200078e000f */
[----:B------:R-:W-:Y:S01]  /*16a0*/  @!P0 LOP3.LUT R20, R3, 0x7ff00000, RZ, 0xc0, !PT ;  /* 0x7ff0000003148812 */ /* 0x000fe200078ec0ff */
[----:B------:R-:W-:Y:S01]  /*16b0*/  VIADD R15, R21, 0xffffffff ;  /* 0xffffffff150f7836 */ /* 0x000fe20000000000 */
[----:B------:R-:W-:Y:S02]  /*16c0*/  DMUL R16, R12, R6 ;  /* 0x000000060c107228 */ /* 0x000fe40000000000 */
[----:B------:R-:W-:Y:S02]  /*16d0*/  IADD3 R22, PT, PT, R20, -0x1, RZ ;  /* 0xffffffff14167810 */ /* 0x000fe40007ffe0ff */
[----:B------:R-:W-:-:S04]  /*16e0*/  ISETP.GT.U32.AND P0, PT, R15, 0x7feffffe, PT ;  /* 0x7feffffe0f00780c */ /* 0x000fc80003f04070 */
[----:B------:R-:W-:Y:S01]  /*16f0*/  ISETP.GT.U32.OR P0, PT, R22, 0x7feffffe, P0 ;  /* 0x7feffffe1600780c */ /* 0x000fe20000704470 */
[----:B------:R-:W-:-:S08]  /*1700*/  DFMA R18, R16, -R2, R6 ;  /* 0x800000021012722b */ /* 0x000fd00000000006 */
[----:B------:R-:W-:-:S04]  /*1710*/  DFMA R12, R12, R18, R16 ;  /* 0x000000120c0c722b */ /* 0x000fc80000000010 */
[----:B------:R-:W-:Y:S07]  /*1720*/  @P0 BRA `(.L_x_28) ;  /* 0x00000000006c0947 */ /* 0x000fee0003800000 */
[----:B------:R-:W-:-:S04]  /*1730*/  LOP3.LUT R9, R5, 0x7ff00000, RZ, 0xc0, !PT ;  /* 0x7ff0000005097812 */ /* 0x000fc800078ec0ff */
[CC--:B------:R-:W-:Y:S02]  /*1740*/  VIADDMNMX R8, R14.reuse, -R9.reuse, 0xb9600000, !PT ;  /* 0xb96000000e087446 */ /* 0x0c0fe40007800909 */
[----:B------:R-:W-:Y:S02]  /*1750*/  ISETP.GE.U32.AND P0, PT, R14, R9, PT ;  /* 0x000000090e00720c */ /* 0x000fe40003f06070 */
[----:B------:R-:W-:Y:S02]  /*1760*/  VIMNMX R8, PT, PT, R8, 0x46a00000, PT ;  /* 0x46a0000008087848 */ /* 0x000fe40003fe0100 */
[----:B------:R-:W-:-:S05]  /*1770*/  SEL R11, R11, 0x63400000, !P0 ;  /* 0x634000000b0b7807 */ /* 0x000fca0004000000 */
[----:B------:R-:W-:Y:S01]  /*1780*/  IMAD.IADD R11, R8, 0x1, -R11 ;  /* 0x00000001080b7824 */ /* 0x000fe200078e0a0b */
[----:B------:R-:W-:-:S03]  /*1790*/  MOV R8, RZ ;  /* 0x000000ff00087202 */ /* 0x000fc60000000f00 */
[----:B------:R-:W-:-:S06]  /*17a0*/  VIADD R9, R11, 0x7fe00000 ;  /* 0x7fe000000b097836 */ /* 0x000fcc0000000000 */
[----:B------:R-:W-:-:S10]  /*17b0*/  DMUL R14, R12, R8 ;  /* 0x000000080c0e7228 */ /* 0x000fd40000000000 */
[----:B------:R-:W-:-:S13]  /*17c0*/  FSETP.GTU.AND P0, PT, |R15|, 1.469367938527859385e-39, PT ;  /* 0x001000000f00780b */ /* 0x000fda0003f0c200 */
[----:B------:R-:W-:Y:S05]  /*17d0*/  @P0 BRA `(.L_x_29) ;  /* 0x0000000000940947 */ /* 0x000fea0003800000 */
[----:B------:R-:W-:Y:S01]  /*17e0*/  DFMA R2, R12, -R2, R6 ;  /* 0x800000020c02722b */ /* 0x000fe20000000006 */
[----:B------:R-:W-:-:S09]  /*17f0*/  IMAD.MOV.U32 R8, RZ, RZ, RZ ;  /* 0x000000ffff087224 */ /* 0x000fd200078e00ff */
[C---:B------:R-:W-:Y:S02]  /*1800*/  FSETP.NEU.AND P0, PT, R3.reuse, RZ, PT ;  /* 0x000000ff0300720b */ /* 0x040fe40003f0d000 */
[----:B------:R-:W-:-:S04]  /*1810*/  LOP3.LUT R5, R3, 0x80000000, R5, 0x48, !PT ;  /* 0x8000000003057812 */ /* 0x000fc800078e4805 */
[----:B------:R-:W-:-:S07]  /*1820*/  LOP3.LUT R9, R5, R9, RZ, 0xfc, !PT ;  /* 0x0000000905097212 */ /* 0x000fce00078efcff */
[----:B------:R-:W-:Y:S05]  /*1830*/  @!P0 BRA `(.L_x_29) ;  /* 0x00000000007c8947 */ /* 0x000fea0003800000 */
[----:B------:R-:W-:Y:S01]  /*1840*/  IMAD.MOV R3, RZ, RZ, -R11 ;  /* 0x000000ffff037224 */ /* 0x000fe200078e0a0b */
[----:B------:R-:W-:Y:S01]  /*1850*/  MOV R2, RZ ;  /* 0x000000ff00027202 */ /* 0x000fe20000000f00 */
[----:B------:R-:W-:-:S05]  /*1860*/  DMUL.RP R8, R12, R8 ;  /* 0x000000080c087228 */ /* 0x000fca0000008000 */
[----:B------:R-:W-:-:S05]  /*1870*/  DFMA R2, R14, -R2, R12 ;  /* 0x800000020e02722b */ /* 0x000fca000000000c */
[----:B------:R-:W-:Y:S02]  /*1880*/  LOP3.LUT R5, R9, R5, RZ, 0x3c, !PT ;  /* 0x0000000509057212 */ /* 0x000fe400078e3cff */
[----:B------:R-:W-:-:S04]  /*1890*/  IADD3 R2, PT, PT, -R11, -0x43300000, RZ ;  /* 0xbcd000000b027810 */ /* 0x000fc80007ffe1ff */
[----:B------:R-:W-:-:S04]  /*18a0*/  FSETP.NEU.AND P0, PT, |R3|, R2, PT ;  /* 0x000000020300720b */ /* 0x000fc80003f0d200 */
[----:B------:R-:W-:Y:S02]  /*18b0*/  FSEL R14, R8, R14, !P0 ;  /* 0x0000000e080e7208 */ /* 0x000fe40004000000 */
[----:B------:R-:W-:Y:S01]  /*18c0*/  FSEL R15, R5, R15, !P0 ;  /* 0x0000000f050f7208 */ /* 0x000fe20004000000 */
[----:B------:R-:W-:Y:S06]  /*18d0*/  BRA `(.L_x_29) ;  /* 0x0000000000547947 */ /* 0x000fec0003800000 */
.L_x_28:
[----:B------:R-:W-:-:S14]  /*18e0*/  DSETP.NAN.AND P0, PT, R8, R8, PT ;  /* 0x000000080800722a */ /* 0x000fdc0003f08000 */
[----:B------:R-:W-:Y:S05]  /*18f0*/  @P0 BRA `(.L_x_30) ;  /* 0x0000000000440947 */ /* 0x000fea0003800000 */
[----:B------:R-:W-:-:S14]  /*1900*/  DSETP.NAN.AND P0, PT, R4, R4, PT ;  /* 0x000000040400722a */ /* 0x000fdc0003f08000 */
[----:B------:R-:W-:Y:S05]  /*1910*/  @P0 BRA `(.L_x_31) ;  /* 0x0000000000300947 */ /* 0x000fea0003800000 */
[----:B------:R-:W-:Y:S01]  /*1920*/  ISETP.NE.AND P0, PT, R21, R20, PT ;  /* 0x000000141500720c */ /* 0x000fe20003f05270 */
[----:B------:R-:W-:Y:S02]  /*1930*/  IMAD.MOV.U32 R14, RZ, RZ, 0x0 ;  /* 0x00000000ff0e7424 */ /* 0x000fe400078e00ff */
[----:B------:R-:W-:-:S10]  /*1940*/  IMAD.MOV.U32 R15, RZ, RZ, -0x80000 ;  /* 0xfff80000ff0f7424 */ /* 0x000fd400078e00ff */
[----:B------:R-:W-:Y:S05]  /*1950*/  @!P0 BRA `(.L_x_29) ;  /* 0x0000000000348947 */ /* 0x000fea0003800000 */
[----:B------:R-:W-:Y:S02]  /*1960*/  ISETP.NE.AND P0, PT, R21, 0x7ff00000, PT ;  /* 0x7ff000001500780c */ /* 0x000fe40003f05270 */
[----:B------:R-:W-:Y:S02]  /*1970*/  LOP3.LUT R15, R9, 0x80000000, R5, 0x48, !PT ;  /* 0x80000000090f7812 */ /* 0x000fe400078e4805 */
[----:B------:R-:W-:-:S13]  /*1980*/  ISETP.EQ.OR P0, PT, R20, RZ, !P0 ;  /* 0x000000ff1400720c */ /* 0x000fda0004702670 */
[----:B------:R-:W-:Y:S02]  /*1990*/  @P0 LOP3.LUT R2, R15, 0x7ff00000, RZ, 0xfc, !PT ;  /* 0x7ff000000f020812 */ /* 0x000fe400078efcff */
[----:B------:R-:W-:Y:S01]  /*19a0*/  @!P0 MOV R14, RZ ;  /* 0x000000ff000e8202 */ /* 0x000fe20000000f00 */
[----:B------:R-:W-:Y:S02]  /*19b0*/  @P0 IMAD.MOV.U32 R14, RZ, RZ, RZ ;  /* 0x000000ffff0e0224 */ /* 0x000fe400078e00ff */
[----:B------:R-:W-:Y:S01]  /*19c0*/  @P0 IMAD.MOV.U32 R15, RZ, RZ, R2 ;  /* 0x000000ffff0f0224 */ /* 0x000fe200078e0002 */
[----:B------:R-:W-:Y:S06]  /*19d0*/  BRA `(.L_x_29) ;  /* 0x0000000000147947 */ /* 0x000fec0003800000 */
.L_x_31:
[----:B------:R-:W-:Y:S02]  /*19e0*/  LOP3.LUT R15, R5, 0x80000, RZ, 0xfc, !PT ;  /* 0x00080000050f7812 */ /* 0x000fe400078efcff */
[----:B------:R-:W-:Y:S01]  /*19f0*/  MOV R14, R4 ;  /* 0x00000004000e7202 */ /* 0x000fe20000000f00 */
[----:B------:R-:W-:Y:S06]  /*1a00*/  BRA `(.L_x_29) ;  /* 0x0000000000087947 */ /* 0x000fec0003800000 */
.L_x_30:
[----:B------:R-:W-:Y:S01]  /*1a10*/  LOP3.LUT R15, R9, 0x80000, RZ, 0xfc, !PT ;  /* 0x00080000090f7812 */ /* 0x000fe200078efcff */
[----:B------:R-:W-:-:S07]  /*1a20*/  IMAD.MOV.U32 R14, RZ, RZ, R8 ;  /* 0x000000ffff0e7224 */ /* 0x000fce00078e0008 */
.L_x_29:
[----:B------:R-:W-:Y:S01]  /*1a30*/  IMAD.MOV.U32 R11, RZ, RZ, 0x0 ;  /* 0x00000000ff0b7424 */ /* 0x000fe200078e00ff */
[----:B------:R-:W-:Y:S01]  /*1a40*/  MOV R3, R15 ;  /* 0x0000000f00037202 */ /* 0x000fe20000000f00 */
[----:B------:R-:W-:Y:S02]  /*1a50*/  IMAD.MOV.U32 R2, RZ, RZ, R14 ;  /* 0x000000ffff027224 */ /* 0x000fe400078e000e */
[----:B------:R-:W-:Y:S05]  /*1a60*/  RET.REL.NODEC R10 `(_Z10updateListPiiiiii) ;  /* 0xffffffe40a647950 */ /* 0x000fea0003c3ffff */
.L_x_32:
[----:B------:R-:W-:-:S00]  /*1a70*/  BRA `(.L_x_32) ;  /* 0xfffffffc00fc7947 */ /* 0x000fc0000383ffff */
[----:B------:R-:W-:-:S00]  /*1a80*/  NOP ;  /* 0x0000000000007918 */ /* 0x000fc00000000000 */
[----:B------:R-:W-:-:S00]  /*1a90*/  NOP ;  /* 0x0000000000007918 */ /* 0x000fc00000000000 */
[----:B------:R-:W-:-:S00]  /*1aa0*/  NOP ;  /* 0x0000000000007918 */ /* 0x000fc00000000000 */
[----:B------:R-:W-:-:S00]  /*1ab0*/  NOP ;  /* 0x0000000000007918 */ /* 0x000fc00000000000 */
[----:B------:R-:W-:-:S00]  /*1ac0*/  NOP ;  /* 0x0000000000007918 */ /* 0x000fc00000000000 */
[----:B------:R-:W-:-:S00]  /*1ad0*/  NOP ;  /* 0x0000000000007918 */ /* 0x000fc00000000000 */
[----:B------:R-:W-:-:S00]  /*1ae0*/  NOP ;  /* 0x0000000000007918 */ /* 0x000fc00000000000 */
[----:B------:R-:W-:-:S00]  /*1af0*/  NOP ;  /* 0x0000000000007918 */ /* 0x000fc00000000000 */
.L_x_33:


//--------------------- .nv.shared._Z10updateListPiiiiii --------------------------
	.section	.nv.shared._Z10updateListPiiiiii,"aw",@nobits
	.sectionflags	@""
	.align	16
	.zero		1024


//--------------------- .nv.shared.reserved.0     --------------------------
	.section	.nv.shared.reserved.0,"aw",@nobits
	.weak		__nv_reservedSMEM_offset_0_alias
	.size		__nv_reservedSMEM_offset_0_alias, 0, 64
	.other		__nv_reservedSMEM_offset_0_alias,@"STO_CUDA_RESERVED_SHARED STV_DEFAULT"
__nv_reservedSMEM_offset_0_alias:
	.zero		0
	.zero		64


//--------------------- .nv.constant0._Z10updateListPiiiiii --------------------------
	.section	.nv.constant0._Z10updateListPiiiiii,"a",@progbits
	.sectionflags	@""
	.align	4
.nv.constant0._Z10updateListPiiiiii:
	.zero		924


//--------------------- SYMBOLS --------------------------

	.type		.nv.reservedSmem.offset0,@object
	.size		.nv.reservedSmem.offset0,0x4
	.type		.nv.reservedSmem.cap,@object
	.size		.nv.reservedSmem.cap,0x4
